	.headerflags	@"EF_CUDA_TEXMODE_UNIFIED EF_CUDA_64BIT_ADDRESS EF_CUDA_ACCELERATORS EF_CUDA_SM90 EF_CUDA_VIRTUAL_SM(EF_CUDA_SM90)"
	.elftype	@"ET_EXEC"


//--------------------- .nv.info                  --------------------------
	.section	.nv.info,"",@"SHT_CUDA_INFO"
	.align	4


	//----- nvinfo : EIATTR_REGCOUNT
	.align		4
        /*0000*/ 	.byte	0x04, 0x2f
        /*0002*/ 	.short	(.L_1 - .L_0)
	.align		4
.L_0:
        /*0004*/ 	.word	index@(triton_poi_fused_convolution_relu_2)
        /*0008*/ 	.word	0x00000028


	//----- nvinfo : EIATTR_MIN_STACK_SIZE
	.align		4
.L_1:
        /*000c*/ 	.byte	0x04, 0x12
        /*000e*/ 	.short	(.L_3 - .L_2)
	.align		4
.L_2:
        /*0010*/ 	.word	index@(triton_poi_fused_convolution_relu_2)
        /*0014*/ 	.word	0x00000000


	//----- nvinfo : EIATTR_FRAME_SIZE
	.align		4
.L_3:
        /*0018*/ 	.byte	0x04, 0x11
        /*001a*/ 	.short	(.L_5 - .L_4)
	.align		4
.L_4:
        /*001c*/ 	.word	index@(triton_poi_fused_convolution_relu_2)
        /*0020*/ 	.word	0x00000000


	//----- nvinfo : EIATTR_MIN_STACK_SIZE
	.align		4
.L_5:
        /*0024*/ 	.byte	0x04, 0x12
        /*0026*/ 	.short	(.L_7 - .L_6)
	.align		4
.L_6:
        /*0028*/ 	.word	index@(triton_poi_fused_convolution_relu_2)
        /*002c*/ 	.word	0x00000000
.L_7:


//--------------------- .nv.info.triton_poi_fused_convolution_relu_2 --------------------------
	.section	.nv.info.triton_poi_fused_convolution_relu_2,"",@"SHT_CUDA_INFO"
	.sectionflags	@""
	.align	4


	//----- nvinfo : EIATTR_CUDA_API_VERSION
	.align		4
        /*0000*/ 	.byte	0x04, 0x37
        /*0002*/ 	.short	(.L_9 - .L_8)
.L_8:
        /*0004*/ 	.word	0x0000007c


	//----- nvinfo : EIATTR_KPARAM_INFO
	.align		4
.L_9:
        /*0008*/ 	.byte	0x04, 0x17
        /*000a*/ 	.short	(.L_11 - .L_10)
.L_10:
        /*000c*/ 	.word	0x00000000
        /*0010*/ 	.short	0x0004
        /*0012*/ 	.short	0x001c
        /*0014*/ 	.byte	0x00, 0xf0, 0x11, 0x00


	//----- nvinfo : EIATTR_KPARAM_INFO
	.align		4
.L_11:
        /*0018*/ 	.byte	0x04, 0x17
        /*001a*/ 	.short	(.L_13 - .L_12)
.L_12:
        /*001c*/ 	.word	0x00000000
        /*0020*/ 	.short	0x0003
        /*0022*/ 	.short	0x0018
        /*0024*/ 	.byte	0x00, 0xf0, 0x11, 0x00


	//----- nvinfo : EIATTR_KPARAM_INFO
	.align		4
.L_13:
        /*0028*/ 	.byte	0x04, 0x17
        /*002a*/ 	.short	(.L_15 - .L_14)
.L_14:
        /*002c*/ 	.word	0x00000000
        /*0030*/ 	.short	0x0002
        /*0032*/ 	.short	0x0010
        /*0034*/ 	.byte	0x00, 0xf4, 0x21, 0x00


	//----- nvinfo : EIATTR_KPARAM_INFO
	.align		4
.L_15:
        /*0038*/ 	.byte	0x04, 0x17
        /*003a*/ 	.short	(.L_17 - .L_16)
.L_16:
        /*003c*/ 	.word	0x00000000
        /*0040*/ 	.short	0x0001
        /*0042*/ 	.short	0x0008
        /*0044*/ 	.byte	0x00, 0xf4, 0x21, 0x00


	//----- nvinfo : EIATTR_KPARAM_INFO
	.align		4
.L_17:
        /*0048*/ 	.byte	0x04, 0x17
        /*004a*/ 	.short	(.L_19 - .L_18)
.L_18:
        /*004c*/ 	.word	0x00000000
        /*0050*/ 	.short	0x0000
        /*0052*/ 	.short	0x0000
        /*0054*/ 	.byte	0x00, 0xf4, 0x21, 0x00


	//----- nvinfo : EIATTR_SPARSE_MMA_MASK
	.align		4
.L_19:
        /*0058*/ 	.byte	0x03, 0x50
        /*005a*/ 	.short	0x0000


	//----- nvinfo : EIATTR_MAXREG_COUNT
	.align		4
        /*005c*/ 	.byte	0x03, 0x1b
        /*005e*/ 	.short	0x00ff


	//----- nvinfo : EIATTR_EXIT_INSTR_OFFSETS
	.align		4
        /*0060*/ 	.byte	0x04, 0x1c
        /*0062*/ 	.short	(.L_21 - .L_20)


	//   ....[0]....
.L_20:
        /*0064*/ 	.word	0x00001740


	//   ....[1]....
        /*0068*/ 	.word	0x00001760


	//----- nvinfo : EIATTR_REQNTID
	.align		4
.L_21:
        /*006c*/ 	.byte	0x04, 0x10
        /*006e*/ 	.short	(.L_23 - .L_22)
.L_22:
        /*0070*/ 	.word	0x00000100
        /*0074*/ 	.word	0x00000001
        /*0078*/ 	.word	0x00000001


	//----- nvinfo : EIATTR_CBANK_PARAM_SIZE
	.align		4
.L_23:
        /*007c*/ 	.byte	0x03, 0x19
        /*007e*/ 	.short	0x0020


	//----- nvinfo : EIATTR_PARAM_CBANK
	.align		4
        /*0080*/ 	.byte	0x04, 0x0a
        /*0082*/ 	.short	(.L_25 - .L_24)
	.align		4
.L_24:
        /*0084*/ 	.word	index@(.nv.constant0.triton_poi_fused_convolution_relu_2)
        /*0088*/ 	.short	0x0210
        /*008a*/ 	.short	0x0020


	//----- nvinfo : EIATTR_SW_WAR
	.align		4
.L_25:
        /*008c*/ 	.byte	0x04, 0x36
        /*008e*/ 	.short	(.L_27 - .L_26)
.L_26:
        /*0090*/ 	.word	0x00000008
.L_27:


//--------------------- .nv.callgraph             --------------------------
	.section	.nv.callgraph,"",@"SHT_CUDA_CALLGRAPH"
	.align	4
	.sectionentsize	8
	.align		4
        /*0000*/ 	.word	0x00000000
	.align		4
        /*0004*/ 	.word	0xffffffff
	.align		4
        /*0008*/ 	.word	0x00000000
	.align		4
        /*000c*/ 	.word	0xfffffffe
	.align		4
        /*0010*/ 	.word	0x00000000
	.align		4
        /*0014*/ 	.word	0xfffffffd
	.align		4
        /*0018*/ 	.word	0x00000000
	.align		4
        /*001c*/ 	.word	0xfffffffc


//--------------------- .text.triton_poi_fused_convolution_relu_2 --------------------------
	.section	.text.triton_poi_fused_convolution_relu_2,"ax",@progbits
	.sectionflags	@"SHF_BARRIERS=1"
	.align	128
        .global         triton_poi_fused_convolution_relu_2
        .type           triton_poi_fused_convolution_relu_2,@function
        .size           triton_poi_fused_convolution_relu_2,(.L_x_1 - triton_poi_fused_convolution_relu_2)
        .other          triton_poi_fused_convolution_relu_2,@"STO_CUDA_ENTRY STV_DEFAULT"
triton_poi_fused_convolution_relu_2:
.text.triton_poi_fused_convolution_relu_2:
[----:B------:R-:W0:Y:S01]  /*0000*/  LDC R1, c[0x0][0x28] ;  /* 0x00000a00ff017b82 */ /* 0x000e220000000800 */
[----:B------:R-:W1:Y:S01]  /*0010*/  S2R R4, SR_TID.X ;  /* 0x0000000000047919 */ /* 0x000e620000002100 */
[----:B------:R-:W-:Y:S02]  /*0020*/  CS2R R28, SRZ ;  /* 0x00000000001c7805 */ /* 0x000fe4000001ff00 */
[----:B------:R-:W-:Y:S01]  /*0030*/  CS2R R30, SRZ ;  /* 0x00000000001e7805 */ /* 0x000fe2000001ff00 */
[----:B------:R-:W-:Y:S01]  /*0040*/  ULDC.64 UR6, c[0x0][0x208] ;  /* 0x0000820000067ab9 */ /* 0x000fe20000000a00 */
[----:B------:R-:W2:Y:S01]  /*0050*/  S2R R21, SR_CTAID.Y ;  /* 0x0000000000157919 */ /* 0x000ea20000002600 */
[----:B------:R-:W-:Y:S02]  /*0060*/  CS2R R24, SRZ ;  /* 0x0000000000187805 */ /* 0x000fe4000001ff00 */
[----:B------:R-:W-:Y:S02]  /*0070*/  CS2R R26, SRZ ;  /* 0x00000000001a7805 */ /* 0x000fe4000001ff00 */
[----:B------:R-:W-:Y:S01]  /*0080*/  CS2R R12, SRZ ;  /* 0x00000000000c7805 */ /* 0x000fe2000001ff00 */
[----:B------:R-:W3:Y:S01]  /*0090*/  S2R R19, SR_CTAID.X ;  /* 0x0000000000137919 */ /* 0x000ee20000002500 */
[----:B------:R-:W-:Y:S01]  /*00a0*/  CS2R R14, SRZ ;  /* 0x00000000000e7805 */ /* 0x000fe2000001ff00 */
[----:B-1----:R-:W-:-:S05]  /*00b0*/  IMAD.SHL.U32 R0, R4, 0x4, RZ ;  /* 0x0000000404007824 */ /* 0x002fca00078e00ff */
[----:B------:R-:W-:Y:S01]  /*00c0*/  LOP3.LUT R0, R0, 0xfc, RZ, 0xc0, !PT ;  /* 0x000000fc00007812 */ /* 0x000fe200078ec0ff */
[----:B---3--:R-:W-:-:S03]  /*00d0*/  IMAD.SHL.U32 R19, R19, 0x10, RZ ;  /* 0x0000001013137824 */ /* 0x008fc600078e00ff */
[----:B--2---:R-:W-:Y:S02]  /*00e0*/  PRMT R2, R0, 0x6540, R21 ;  /* 0x0000654000027816 */ /* 0x004fe40000000015 */
[----:B------:R-:W-:Y:S02]  /*00f0*/  SHF.R.U32.HI R0, RZ, 0x6, R4 ;  /* 0x00000006ff007819 */ /* 0x000fe40000011604 */
[----:B------:R-:W-:Y:S02]  /*0100*/  SHF.R.S32.HI R3, RZ, 0x1f, R2 ;  /* 0x0000001fff037819 */ /* 0x000fe40000011402 */
[----:B------:R-:W-:Y:S02]  /*0110*/  ISETP.GE.AND P0, PT, R2, 0x100, PT ;  /* 0x000001000200780c */ /* 0x000fe40003f06270 */
[----:B------:R-:W-:Y:S02]  /*0120*/  LEA.HI R3, R3, R2, RZ, 0x6 ;  /* 0x0000000203037211 */ /* 0x000fe400078f30ff */
[----:B------:R-:W-:-:S02]  /*0130*/  SGXT.U32 R0, R0, 0x2 ;  /* 0x000000020000781a */ /* 0x000fc40000000000 */
[----:B------:R-:W-:Y:S02]  /*0140*/  LOP3.LUT R5, R3, 0xffffffc0, RZ, 0xc0, !PT ;  /* 0xffffffc003057812 */ /* 0x000fe400078ec0ff */
[----:B------:R-:W-:Y:S02]  /*0150*/  SHF.R.S32.HI R3, RZ, 0x6, R3 ;  /* 0x00000006ff037819 */ /* 0x000fe40000011403 */
[----:B------:R-:W-:Y:S01]  /*0160*/  LOP3.LUT R7, R19, 0x8, R0, 0xfe, !PT ;  /* 0x0000000813077812 */ /* 0x000fe200078efe00 */
[----:B------:R-:W-:Y:S01]  /*0170*/  IMAD.IADD R6, R2, 0x1, -R5 ;  /* 0x0000000102067824 */ /* 0x000fe200078e0a05 */
[----:B------:R-:W-:Y:S02]  /*0180*/  LOP3.LUT R5, R19, R0, RZ, 0xfc, !PT ;  /* 0x0000000013057212 */ /* 0x000fe400078efcff */
[----:B------:R-:W-:Y:S01]  /*0190*/  ISETP.LT.AND P3, PT, R7, 0x3c1, !P0 ;  /* 0x000003c10700780c */ /* 0x000fe20004761270 */
[----:B------:R-:W-:Y:S01]  /*01a0*/  IMAD R9, R3, 0xf040, R6 ;  /* 0x0000f04003097824 */ /* 0x000fe200078e0206 */
[----:B------:R-:W-:Y:S01]  /*01b0*/  LOP3.LUT R6, R19, 0x4, R0, 0xfe, !PT ;  /* 0x0000000413067812 */ /* 0x000fe200078efe00 */
[----:B------:R-:W1:Y:S01]  /*01c0*/  LDC.64 R2, c[0x0][0x210] ;  /* 0x00008400ff027b82 */ /* 0x000e620000000a00 */
[C---:B------:R-:W-:Y:S01]  /*01d0*/  ISETP.LT.AND P1, PT, R5.reuse, 0x3c1, !P0 ;  /* 0x000003c10500780c */ /* 0x040fe20004721270 */
[--C-:B------:R-:W-:Y:S01]  /*01e0*/  IMAD R5, R5, 0x40, R9.reuse ;  /* 0x0000004005057824 */ /* 0x100fe200078e0209 */
[C---:B------:R-:W-:Y:S01]  /*01f0*/  ISETP.LT.AND P2, PT, R6.reuse, 0x3c1, !P0 ;  /* 0x000003c10600780c */ /* 0x040fe20004741270 */
[--C-:B------:R-:W-:Y:S01]  /*0200*/  IMAD R17, R6, 0x40, R9.reuse ;  /* 0x0000004006117824 */ /* 0x100fe200078e0209 */
[----:B------:R-:W-:Y:S01]  /*0210*/  LOP3.LUT R8, R19, 0xc, R0, 0xfe, !PT ;  /* 0x0000000c13087812 */ /* 0x000fe200078efe00 */
[----:B------:R-:W-:-:S03]  /*0220*/  IMAD R23, R7, 0x40, R9 ;  /* 0x0000004007177824 */ /* 0x000fc600078e0209 */
[C---:B------:R-:W-:Y:S01]  /*0230*/  ISETP.LT.AND P0, PT, R8.reuse, 0x3c1, !P0 ;  /* 0x000003c10800780c */ /* 0x040fe20004701270 */
[----:B------:R-:W-:Y:S01]  /*0240*/  IMAD R33, R8, 0x40, R9 ;  /* 0x0000004008217824 */ /* 0x000fe200078e0209 */
[----:B------:R-:W-:Y:S02]  /*0250*/  CS2R R8, SRZ ;  /* 0x0000000000087805 */ /* 0x000fe4000001ff00 */
[----:B------:R-:W-:Y:S01]  /*0260*/  CS2R R10, SRZ ;  /* 0x00000000000a7805 */ /* 0x000fe2000001ff00 */
[----:B-1----:R-:W-:-:S04]  /*0270*/  IMAD.WIDE R6, R5, 0x4, R2 ;  /* 0x0000000405067825 */ /* 0x002fc800078e0202 */
[--C-:B------:R-:W-:Y:S01]  /*0280*/  IMAD.WIDE R16, R17, 0x4, R2.reuse ;  /* 0x0000000411107825 */ /* 0x100fe200078e0202 */
[----:B------:R1:W2:Y:S03]  /*0290*/  @P1 LDG.E.EL.128 R28, desc[UR6][R6.64] ;  /* 0x00000006061c1981 */ /* 0x0002a6000c2e1d00 */
[--C-:B------:R-:W-:Y:S01]  /*02a0*/  IMAD.WIDE R22, R23, 0x4, R2.reuse ;  /* 0x0000000417167825 */ /* 0x100fe200078e0202 */
[----:B------:R3:W4:Y:S03]  /*02b0*/  @P2 LDG.E.EL.128 R24, desc[UR6][R16.64] ;  /* 0x0000000610182981 */ /* 0x000726000c2e1d00 */
[----:B------:R-:W-:Y:S01]  /*02c0*/  IMAD.WIDE R32, R33, 0x4, R2 ;  /* 0x0000000421207825 */ /* 0x000fe200078e0202 */
[----:B------:R5:W4:Y:S04]  /*02d0*/  @P3 LDG.E.EL.128 R12, desc[UR6][R22.64] ;  /* 0x00000006160c3981 */ /* 0x000b28000c2e1d00 */
[----:B------:R3:W4:Y:S01]  /*02e0*/  @P0 LDG.E.EL.128 R8, desc[UR6][R32.64] ;  /* 0x0000000620080981 */ /* 0x000722000c2e1d00 */
[----:B------:R-:W5:Y:S01]  /*02f0*/  S2UR UR5, SR_CgaCtaId ;  /* 0x00000000000579c3 */ /* 0x000f620000008800 */
[----:B------:R-:W-:Y:S01]  /*0300*/  IMAD.SHL.U32 R2, R4, 0x40, RZ ;  /* 0x0000004004027824 */ /* 0x000fe200078e00ff */
[----:B------:R-:W-:-:S04]  /*0310*/  UMOV UR4, 0x400 ;  /* 0x0000040000047882 */ /* 0x000fc80000000000 */
[----:B-1----:R-:W-:Y:S02]  /*0320*/  LOP3.LUT R7, R2, 0xfc0, RZ, 0xc0, !PT ;  /* 0x00000fc002077812 */ /* 0x002fe400078ec0ff */
[----:B------:R-:W1:Y:S02]  /*0330*/  LDC.64 R2, c[0x0][0x218] ;  /* 0x00008600ff027b82 */ /* 0x000e640000000a00 */
[C---:B------:R-:W-:Y:S02]  /*0340*/  LOP3.LUT R0, R7.reuse, R0, RZ, 0xfc, !PT ;  /* 0x0000000007007212 */ /* 0x040fe400078efcff */
[C---:B---3--:R-:W-:Y:S02]  /*0350*/  LOP3.LUT R16, R7.reuse, 0x10, RZ, 0xfc, !PT ;  /* 0x0000001007107812 */ /* 0x048fe400078efcff */
[C---:B------:R-:W-:Y:S01]  /*0360*/  LOP3.LUT R18, R7.reuse, 0x20, RZ, 0xfc, !PT ;  /* 0x0000002007127812 */ /* 0x040fe200078efcff */
[----:B0----5:R-:W-:Y:S01]  /*0370*/  UPRMT UR4, UR5, 0x654, UR4 ;  /* 0x0000065405047896 */ /* 0x021fe20008000004 */
[----:B------:R-:W-:-:S05]  /*0380*/  LOP3.LUT R20, R7, 0x30, RZ, 0xfc, !PT ;  /* 0x0000003007147812 */ /* 0x000fca00078efcff */
[----:B------:R-:W-:Y:S02]  /*0390*/  LEA.HI R17, R7, UR4, RZ, 0x1e ;  /* 0x0000000407117c11 */ /* 0x000fe4000f8ff0ff */
[----:B------:R-:W-:-:S03]  /*03a0*/  LEA.HI R23, R18, UR4, RZ, 0x1e ;  /* 0x0000000412177c11 */ /* 0x000fc6000f8ff0ff */
[----:B------:R-:W-:Y:S01]  /*03b0*/  IMAD R7, R0, 0x4, R17 ;  /* 0x0000000400077824 */ /* 0x000fe200078e0211 */
[----:B------:R-:W-:Y:S02]  /*03c0*/  LEA.HI R17, R16, UR4, RZ, 0x1e ;  /* 0x0000000410117c11 */ /* 0x000fe4000f8ff0ff */
[----:B------:R-:W-:Y:S01]  /*03d0*/  LEA.HI R33, R20, UR4, RZ, 0x1e ;  /* 0x0000000414217c11 */ /* 0x000fe2000f8ff0ff */
[C---:B------:R-:W-:Y:S02]  /*03e0*/  IMAD R23, R0.reuse, 0x4, R23 ;  /* 0x0000000400177824 */ /* 0x040fe400078e0217 */
[C---:B------:R-:W-:Y:S02]  /*03f0*/  IMAD R18, R0.reuse, 0x4, R17 ;  /* 0x0000000400127824 */ /* 0x040fe400078e0211 */
[----:B------:R-:W-:Y:S01]  /*0400*/  IMAD R0, R0, 0x4, R33 ;  /* 0x0000000400007824 */ /* 0x000fe200078e0221 */
[--C-:B------:R-:W-:Y:S02]  /*0410*/  SHF.R.S32.HI R6, RZ, 0x17, R21.reuse ;  /* 0x00000017ff067819 */ /* 0x100fe40000011415 */
[----:B------:R-:W-:-:S02]  /*0420*/  PRMT R5, R4, 0x6540, R21 ;  /* 0x0000654004057816 */ /* 0x000fc40000000015 */
[----:B------:R-:W-:-:S04]  /*0430*/  SGXT R6, R6, 0x1 ;  /* 0x000000010606781a */ /* 0x000fc80000000200 */
[----:B------:R-:W-:-:S04]  /*0440*/  LEA.HI R6, R6, R5, RZ, 0x6 ;  /* 0x0000000506067211 */ /* 0x000fc800078f30ff */
[----:B------:R-:W-:Y:S02]  /*0450*/  LOP3.LUT R6, R6, 0xffffffc0, RZ, 0xc0, !PT ;  /* 0xffffffc006067812 */ /* 0x000fe400078ec0ff */
[----:B------:R-:W-:-:S03]  /*0460*/  ISETP.GE.AND P0, PT, R5, 0x100, PT ;  /* 0x000001000500780c */ /* 0x000fc60003f06270 */
[----:B------:R-:W-:-:S04]  /*0470*/  IMAD.IADD R17, R5, 0x1, -R6 ;  /* 0x0000000105117824 */ /* 0x000fc800078e0a06 */
[----:B-1----:R-:W-:-:S04]  /*0480*/  IMAD.WIDE R16, R17, 0x4, R2 ;  /* 0x0000000411107825 */ /* 0x002fc800078e0202 */
[----:B------:R-:W-:Y:S01]  /*0490*/  IMAD.MOV.U32 R2, RZ, RZ, RZ ;  /* 0x000000ffff027224 */ /* 0x000fe200078e00ff */
[----:B--2---:R-:W-:Y:S04]  /*04a0*/  STS [R7], R28 ;  /* 0x0000001c07007388 */ /* 0x004fe80000000800 */
[----:B------:R-:W-:Y:S04]  /*04b0*/  STS [R18+0x40], R29 ;  /* 0x0000401d12007388 */ /* 0x000fe80000000800 */
[----:B------:R-:W-:Y:S04]  /*04c0*/  STS [R23+0x80], R30 ;  /* 0x0000801e17007388 */ /* 0x000fe80000000800 */
[----:B------:R-:W-:Y:S04]  /*04d0*/  STS [R0+0xc0], R31 ;  /* 0x0000c01f00007388 */ /* 0x000fe80000000800 */
[----:B----4-:R-:W-:Y:S04]  /*04e0*/  STS [R7+0x10], R24 ;  /* 0x0000101807007388 */ /* 0x010fe80000000800 */
[----:B------:R-:W-:Y:S04]  /*04f0*/  STS [R18+0x50], R25 ;  /* 0x0000501912007388 */ /* 0x000fe80000000800 */
[----:B------:R-:W-:Y:S04]  /*0500*/  STS [R23+0x90], R26 ;  /* 0x0000901a17007388 */ /* 0x000fe80000000800 */
[----:B------:R-:W-:Y:S04]  /*0510*/  STS [R0+0xd0], R27 ;  /* 0x0000d01b00007388 */ /* 0x000fe80000000800 */
[----:B------:R-:W-:Y:S04]  /*0520*/  STS [R7+0x20], R12 ;  /* 0x0000200c07007388 */ /* 0x000fe80000000800 */
[----:B------:R-:W-:Y:S04]  /*0530*/  STS [R18+0x60], R13 ;  /* 0x0000600d12007388 */ /* 0x000fe80000000800 */
[----:B------:R-:W-:Y:S04]  /*0540*/  STS [R23+0xa0], R14 ;  /* 0x0000a00e17007388 */ /* 0x000fe80000000800 */
[----:B------:R-:W-:Y:S04]  /*0550*/  STS [R0+0xe0], R15 ;  /* 0x0000e00f00007388 */ /* 0x000fe80000000800 */
[----:B------:R0:W-:Y:S04]  /*0560*/  STS [R7+0x30], R8 ;  /* 0x0000300807007388 */ /* 0x0001e80000000800 */
[----:B------:R-:W-:Y:S04]  /*0570*/  STS [R18+0x70], R9 ;  /* 0x0000700912007388 */ /* 0x000fe80000000800 */
[----:B------:R1:W-:Y:S04]  /*0580*/  STS [R23+0xb0], R10 ;  /* 0x0000b00a17007388 */ /* 0x0003e80000000800 */
[----:B------:R2:W-:Y:S01]  /*0590*/  STS [R0+0xf0], R11 ;  /* 0x0000f00b00007388 */ /* 0x0005e20000000800 */
[----:B------:R-:W-:Y:S06]  /*05a0*/  BAR.SYNC.DEFER_BLOCKING 0x0 ;  /* 0x0000000000007b1d */ /* 0x000fec0000010000 */
[----:B------:R3:W4:Y:S01]  /*05b0*/  @!P0 LDG.E.EL R2, desc[UR6][R16.64] ;  /* 0x0000000610028981 */ /* 0x000722000c2e1900 */
[----:B------:R-:W-:-:S02]  /*05c0*/  LOP3.LUT R3, R4, 0xff, RZ, 0xc0, !PT ;  /* 0x000000ff04037812 */ /* 0x000fc400078ec0ff */
[----:B------:R-:W-:Y:S02]  /*05d0*/  SHF.R.U32.HI R5, RZ, 0x2, R4 ;  /* 0x00000002ff057819 */ /* 0x000fe40000011604 */
[C---:B------:R-:W-:Y:S02]  /*05e0*/  LOP3.LUT R6, R3.reuse, 0x100, RZ, 0xfc, !PT ;  /* 0x0000010003067812 */ /* 0x040fe400078efcff */
[C---:B0-----:R-:W-:Y:S02]  /*05f0*/  LOP3.LUT R7, R3.reuse, 0x200, RZ, 0xfc, !PT ;  /* 0x0000020003077812 */ /* 0x041fe400078efcff */
[C---:B-1----:R-:W-:Y:S02]  /*0600*/  LOP3.LUT R10, R3.reuse, 0x500, RZ, 0xfc, !PT ;  /* 0x00000500030a7812 */ /* 0x042fe400078efcff */
[C---:B--2---:R-:W-:Y:S02]  /*0610*/  LOP3.LUT R11, R3.reuse, 0x600, RZ, 0xfc, !PT ;  /* 0x00000600030b7812 */ /* 0x044fe400078efcff */
[----:B------:R-:W-:-:S02]  /*0620*/  LOP3.LUT R15, R3, 0x800, RZ, 0xfc, !PT ;  /* 0x00000800030f7812 */ /* 0x000fc400078efcff */
[C---:B------:R-:W-:Y:S02]  /*0630*/  LOP3.LUT R8, R3.reuse, 0x300, RZ, 0xfc, !PT ;  /* 0x0000030003087812 */ /* 0x040fe400078efcff */
[C---:B------:R-:W-:Y:S02]  /*0640*/  LOP3.LUT R9, R3.reuse, 0x400, RZ, 0xfc, !PT ;  /* 0x0000040003097812 */ /* 0x040fe400078efcff */
[C---:B------:R-:W-:Y:S02]  /*0650*/  LOP3.LUT R13, R3.reuse, 0x700, RZ, 0xfc, !PT ;  /* 0x00000700030d7812 */ /* 0x040fe400078efcff */
[C---:B---3--:R-:W-:Y:S02]  /*0660*/  LOP3.LUT R17, R3.reuse, 0x900, RZ, 0xfc, !PT ;  /* 0x0000090003117812 */ /* 0x048fe400078efcff */
[C---:B------:R-:W-:Y:S02]  /*0670*/  LOP3.LUT R22, R3.reuse, 0xa00, RZ, 0xfc, !PT ;  /* 0x00000a0003167812 */ /* 0x040fe400078efcff */
[----:B------:R-:W-:-:S02]  /*0680*/  LOP3.LUT R24, R3, 0xb00, RZ, 0xfc, !PT ;  /* 0x00000b0003187812 */ /* 0x000fc400078efcff */
[C---:B------:R-:W-:Y:S02]  /*0690*/  LOP3.LUT R25, R3.reuse, 0xc00, RZ, 0xfc, !PT ;  /* 0x00000c0003197812 */ /* 0x040fe400078efcff */
[C---:B------:R-:W-:Y:S02]  /*06a0*/  LOP3.LUT R27, R3.reuse, 0xd00, RZ, 0xfc, !PT ;  /* 0x00000d00031b7812 */ /* 0x040fe400078efcff */
[C---:B------:R-:W-:Y:S02]  /*06b0*/  LOP3.LUT R29, R3.reuse, 0xe00, RZ, 0xfc, !PT ;  /* 0x00000e00031d7812 */ /* 0x040fe400078efcff */
[----:B------:R-:W-:Y:S02]  /*06c0*/  LOP3.LUT R31, R3, 0xf00, RZ, 0xfc, !PT ;  /* 0x00000f00031f7812 */ /* 0x000fe400078efcff */
[----:B------:R-:W-:Y:S02]  /*06d0*/  LOP3.LUT R5, R5, 0x3c, RZ, 0xc0, !PT ;  /* 0x0000003c05057812 */ /* 0x000fe400078ec0ff */
[----:B------:R-:W-:-:S02]  /*06e0*/  SHF.R.U32.HI R6, RZ, 0x2, R6 ;  /* 0x00000002ff067819 */ /* 0x000fc40000011606 */
[----:B------:R-:W-:Y:S02]  /*06f0*/  SHF.R.U32.HI R7, RZ, 0x2, R7 ;  /* 0x00000002ff077819 */ /* 0x000fe40000011607 */
[----:B------:R-:W-:Y:S02]  /*0700*/  SHF.R.U32.HI R10, RZ, 0x2, R10 ;  /* 0x00000002ff0a7819 */ /* 0x000fe4000001160a */
[----:B------:R-:W-:Y:S02]  /*0710*/  SHF.R.U32.HI R12, RZ, 0x2, R11 ;  /* 0x00000002ff0c7819 */ /* 0x000fe4000001160b */
[----:B------:R-:W-:Y:S02]  /*0720*/  SHF.R.U32.HI R16, RZ, 0x2, R15 ;  /* 0x00000002ff107819 */ /* 0x000fe4000001160f */
[----:B------:R-:W-:Y:S02]  /*0730*/  SHF.R.U32.HI R8, RZ, 0x2, R8 ;  /* 0x00000002ff087819 */ /* 0x000fe40000011608 */
        /* <DEDUP_REMOVED lines=8> */
[----:B------:R-:W-:Y:S01]  /*07c0*/  SHF.R.U32.HI R32, RZ, 0x2, R31 ;  /* 0x00000002ff207819 */ /* 0x000fe2000001161f */
[----:B------:R-:W-:Y:S01]  /*07d0*/  VIADD R0, R5, UR4 ;  /* 0x0000000405007c36 */ /* 0x000fe20008000000 */
[----:B------:R-:W-:Y:S02]  /*07e0*/  LOP3.LUT R6, R6, 0x7c, RZ, 0xc0, !PT ;  /* 0x0000007c06067812 */ /* 0x000fe400078ec0ff */
[----:B------:R-:W-:Y:S02]  /*07f0*/  LOP3.LUT R7, R7, 0xbc, RZ, 0xc0, !PT ;  /* 0x000000bc07077812 */ /* 0x000fe400078ec0ff */
[----:B------:R-:W-:Y:S02]  /*0800*/  LOP3.LUT R11, R10, 0x17c, RZ, 0xc0, !PT ;  /* 0x0000017c0a0b7812 */ /* 0x000fe400078ec0ff */
[----:B------:R-:W-:-:S02]  /*0810*/  LOP3.LUT R13, R12, 0x1bc, RZ, 0xc0, !PT ;  /* 0x000001bc0c0d7812 */ /* 0x000fc400078ec0ff */
[----:B------:R-:W-:Y:S02]  /*0820*/  LOP3.LUT R17, R16, 0x23c, RZ, 0xc0, !PT ;  /* 0x0000023c10117812 */ /* 0x000fe400078ec0ff */
[----:B------:R-:W-:Y:S02]  /*0830*/  LOP3.LUT R8, R8, 0xfc, RZ, 0xc0, !PT ;  /* 0x000000fc08087812 */ /* 0x000fe400078ec0ff */
        /* <DEDUP_REMOVED lines=8> */
[----:B------:R-:W-:Y:S01]  /*08c0*/  LOP3.LUT R33, R32, 0x3fc, RZ, 0xc0, !PT ;  /* 0x000003fc20217812 */ /* 0x000fe200078ec0ff */
[----:B------:R-:W-:Y:S02]  /*08d0*/  IMAD R5, R3, 0x4, R0 ;  /* 0x0000000403057824 */ /* 0x000fe400078e0200 */
[----:B------:R-:W-:-:S02]  /*08e0*/  VIADD R6, R6, UR4 ;  /* 0x0000000406067c36 */ /* 0x000fc40008000000 */
[----:B------:R-:W-:Y:S02]  /*08f0*/  VIADD R0, R7, UR4 ;  /* 0x0000000407007c36 */ /* 0x000fe40008000000 */
[----:B------:R-:W-:Y:S01]  /*0900*/  VIADD R14, R11, UR4 ;  /* 0x000000040b0e7c36 */ /* 0x000fe20008000000 */
[----:B------:R-:W-:Y:S01]  /*0910*/  LDS R5, [R5] ;  /* 0x0000000005057984 */ /* 0x000fe20000000800 */
[----:B------:R-:W-:Y:S02]  /*0920*/  VIADD R16, R13, UR4 ;  /* 0x000000040d107c36 */ /* 0x000fe40008000000 */
[----:B------:R-:W-:Y:S02]  /*0930*/  VIADD R18, R17, UR4 ;  /* 0x0000000411127c36 */ /* 0x000fe40008000000 */
[----:B------:R-:W-:Y:S02]  /*0940*/  VIADD R10, R8, UR4 ;  /* 0x00000004080a7c36 */ /* 0x000fe40008000000 */
[----:B------:R-:W-:-:S02]  /*0950*/  VIADD R12, R9, UR4 ;  /* 0x00000004090c7c36 */ /* 0x000fc40008000000 */
[----:B------:R-:W-:Y:S02]  /*0960*/  VIADD R24, R15, UR4 ;  /* 0x000000040f187c36 */ /* 0x000fe40008000000 */
[----:B------:R-:W-:Y:S02]  /*0970*/  VIADD R22, R22, UR4 ;  /* 0x0000000416167c36 */ /* 0x000fe40008000000 */
[----:B------:R-:W-:Y:S02]  /*0980*/  VIADD R26, R23, UR4 ;  /* 0x00000004171a7c36 */ /* 0x000fe40008000000 */
[----:B------:R-:W-:Y:S02]  /*0990*/  VIADD R28, R25, UR4 ;  /* 0x00000004191c7c36 */ /* 0x000fe40008000000 */
[----:B------:R-:W-:Y:S02]  /*09a0*/  VIADD R30, R27, UR4 ;  /* 0x000000041b1e7c36 */ /* 0x000fe40008000000 */
[----:B------:R-:W-:-:S02]  /*09b0*/  VIADD R32, R29, UR4 ;  /* 0x000000041d207c36 */ /* 0x000fc40008000000 */
[----:B------:R-:W-:Y:S02]  /*09c0*/  VIADD R34, R31, UR4 ;  /* 0x000000041f227c36 */ /* 0x000fe40008000000 */
[----:B------:R-:W-:Y:S02]  /*09d0*/  VIADD R36, R33, UR4 ;  /* 0x0000000421247c36 */ /* 0x000fe40008000000 */
[C---:B------:R-:W-:Y:S02]  /*09e0*/  IMAD R8, R3.reuse, 0x4, R6 ;  /* 0x0000000403087824 */ /* 0x040fe400078e0206 */
[C---:B------:R-:W-:Y:S02]  /*09f0*/  IMAD R9, R3.reuse, 0x4, R0 ;  /* 0x0000000403097824 */ /* 0x040fe400078e0200 */
[C---:B------:R-:W-:Y:S02]  /*0a00*/  IMAD R6, R3.reuse, 0x4, R14 ;  /* 0x0000000403067824 */ /* 0x040fe400078e020e */
[C---:B------:R-:W-:Y:S01]  /*0a10*/  IMAD R23, R3.reuse, 0x4, R16 ;  /* 0x0000000403177824 */ /* 0x040fe200078e0210 */
[----:B------:R-:W-:Y:S01]  /*0a20*/  LDS R8, [R8+0x400] ;  /* 0x0004000008087984 */ /* 0x000fe20000000800 */
[----:B------:R-:W-:-:S02]  /*0a30*/  IMAD R25, R3, 0x4, R18 ;  /* 0x0000000403197824 */ /* 0x000fc400078e0212 */
[C---:B------:R-:W-:Y:S01]  /*0a40*/  IMAD R10, R3.reuse, 0x4, R10 ;  /* 0x00000004030a7824 */ /* 0x040fe200078e020a */
[----:B------:R-:W-:Y:S01]  /*0a50*/  LDS R9, [R9+0x800] ;  /* 0x0008000009097984 */ /* 0x000fe20000000800 */
[C---:B------:R-:W-:Y:S02]  /*0a60*/  IMAD R7, R3.reuse, 0x4, R12 ;  /* 0x0000000403077824 */ /* 0x040fe400078e020c */
[C---:B------:R-:W-:Y:S01]  /*0a70*/  IMAD R24, R3.reuse, 0x4, R24 ;  /* 0x0000000403187824 */ /* 0x040fe200078e0218 */
[----:B------:R-:W-:Y:S01]  /*0a80*/  LDS R6, [R6+0x1400] ;  /* 0x0014000006067984 */ /* 0x000fe20000000800 */
        /* <DEDUP_REMOVED lines=9> */
[----:B------:R-:W-:-:S03]  /*0b20*/  IMAD R18, R3, 0x4, R36 ;  /* 0x0000000403127824 */ /* 0x000fc600078e0224 */
[----:B------:R-:W-:Y:S04]  /*0b30*/  LDS R24, [R24+0x1c00] ;  /* 0x001c000018187984 */ /* 0x000fe80000000800 */
[----:B------:R-:W-:Y:S04]  /*0b40*/  LDS R25, [R25+0x2000] ;  /* 0x0020000019197984 */ /* 0x000fe80000000800 */
[----:B------:R-:W-:Y:S04]  /*0b50*/  LDS R22, [R22+0x2400] ;  /* 0x0024000016167984 */ /* 0x000fe80000000800 */
[----:B------:R-:W-:Y:S04]  /*0b60*/  LDS R0, [R0+0x2800] ;  /* 0x0028000000007984 */ /* 0x000fe80000000800 */
[----:B------:R-:W-:Y:S04]  /*0b70*/  LDS R14, [R14+0x2c00] ;  /* 0x002c00000e0e7984 */ /* 0x000fe80000000800 */
[----:B------:R-:W-:Y:S04]  /*0b80*/  LDS R15, [R15+0x3000] ;  /* 0x003000000f0f7984 */ /* 0x000fe80000000800 */
[----:B------:R-:W-:Y:S04]  /*0b90*/  LDS R16, [R16+0x3400] ;  /* 0x0034000010107984 */ /* 0x000fe80000000800 */
[----:B------:R-:W-:Y:S04]  /*0ba0*/  LDS R17, [R17+0x3800] ;  /* 0x0038000011117984 */ /* 0x000fe80000000800 */
[----:B------:R-:W-:Y:S01]  /*0bb0*/  LDS R18, [R18+0x3c00] ;  /* 0x003c000012127984 */ /* 0x000fe20000000800 */
[----:B------:R-:W-:Y:S01]  /*0bc0*/  LEA R3, R3, UR4, 0x3 ;  /* 0x0000000403037c11 */ /* 0x000fe2000f8e18ff */
[----:B------:R-:W-:Y:S01]  /*0bd0*/  BAR.SYNC.DEFER_BLOCKING 0x0 ;  /* 0x0000000000007b1d */ /* 0x000fe20000010000 */
[----:B------:R-:W-:-:S04]  /*0be0*/  SHF.R.U32.HI R20, RZ, 0x4, R4 ;  /* 0x00000004ff147819 */ /* 0x000fc80000011604 */
[----:B------:R-:W-:-:S04]  /*0bf0*/  SGXT.U32 R20, R20, 0x4 ;  /* 0x000000041414781a */ /* 0x000fc80000000000 */
[C---:B------:R-:W-:Y:S02]  /*0c00*/  LEA R11, R20.reuse, UR4, 0x3 ;  /* 0x00000004140b7c11 */ /* 0x040fe4000f8e18ff */
[----:B------:R-:W-:-:S04]  /*0c10*/  LOP3.LUT R13, R20, 0x20, RZ, 0xfc, !PT ;  /* 0x00000020140d7812 */ /* 0x000fc800078efcff */
[----:B------:R-:W-:Y:S02]  /*0c20*/  LEA R28, R13, UR4, 0x3 ;  /* 0x000000040d1c7c11 */ /* 0x000fe4000f8e18ff */
[----:B------:R-:W-:-:S04]  /*0c30*/  LOP3.LUT R12, R20, 0x10, RZ, 0xfc, !PT ;  /* 0x00000010140c7812 */ /* 0x000fc800078efcff */
[----:B------:R-:W-:Y:S02]  /*0c40*/  LEA R27, R12, UR4, 0x3 ;  /* 0x000000040c1b7c11 */ /* 0x000fe4000f8e18ff */
[----:B------:R-:W-:-:S04]  /*0c50*/  LOP3.LUT R12, R20, 0x30, RZ, 0xfc, !PT ;  /* 0x00000030140c7812 */ /* 0x000fc800078efcff */
[----:B------:R-:W-:Y:S02]  /*0c60*/  LEA R13, R12, UR4, 0x3 ;  /* 0x000000040c0d7c11 */ /* 0x000fe4000f8e18ff */
[----:B------:R-:W-:-:S04]  /*0c70*/  LOP3.LUT R12, R20, 0x40, RZ, 0xfc, !PT ;  /* 0x00000040140c7812 */ /* 0x000fc800078efcff */
[----:B------:R-:W-:Y:S02]  /*0c80*/  LEA R12, R12, UR4, 0x3 ;  /* 0x000000040c0c7c11 */ /* 0x000fe4000f8e18ff */
[----:B------:R-:W-:Y:S02]  /*0c90*/  LOP3.LUT R19, R19, 0xf, R4, 0xf8, !PT ;  /* 0x0000000f13137812 */ /* 0x000fe400078ef804 */
[C---:B------:R-:W-:Y:S01]  /*0ca0*/  PRMT R4, R20.reuse, 0x6540, R21 ;  /* 0x0000654014047816 */ /* 0x040fe20000000015 */
[----:B----4-:R0:W-:Y:S01]  /*0cb0*/  STS [R3], R2 ;  /* 0x0000000203007388 */ /* 0x0101e20000000800 */
[----:B------:R-:W-:Y:S08]  /*0cc0*/  BAR.SYNC.DEFER_BLOCKING 0x0 ;  /* 0x0000000000007b1d */ /* 0x000ff00000010000 */
[----:B0-----:R-:W0:Y:S01]  /*0cd0*/  LDC.64 R2, c[0x0][0x220] ;  /* 0x00008800ff027b82 */ /* 0x001e220000000a00 */
[----:B------:R1:W2:Y:S04]  /*0ce0*/  LDS R26, [R11] ;  /* 0x000000000b1a7984 */ /* 0x0002a80000000800 */
[----:B------:R-:W3:Y:S04]  /*0cf0*/  LDS R28, [R28] ;  /* 0x000000001c1c7984 */ /* 0x000ee80000000800 */
[----:B------:R-:W4:Y:S01]  /*0d00*/  LDS R27, [R27] ;  /* 0x000000001b1b7984 */ /* 0x000f220000000800 */
[----:B-1----:R-:W-:-:S03]  /*0d10*/  LOP3.LUT R11, R20, 0x50, RZ, 0xfc, !PT ;  /* 0x00000050140b7812 */ /* 0x002fc600078efcff */
[----:B------:R-:W1:Y:S01]  /*0d20*/  LDS R13, [R13] ;  /* 0x000000000d0d7984 */ /* 0x000e620000000800 */
[----:B------:R-:W-:-:S03]  /*0d30*/  LEA R11, R11, UR4, 0x3 ;  /* 0x000000040b0b7c11 */ /* 0x000fc6000f8e18ff */
[----:B------:R-:W-:Y:S04]  /*0d40*/  LDS R12, [R12] ;  /* 0x000000000c0c7984 */ /* 0x000fe80000000800 */
[----:B------:R-:W5:Y:S01]  /*0d50*/  LDS R11, [R11] ;  /* 0x000000000b0b7984 */ /* 0x000f620000000800 */
[----:B------:R-:W-:Y:S01]  /*0d60*/  ISETP.GE.AND P0, PT, R19, 0x3c1, PT ;  /* 0x000003c11300780c */ /* 0x000fe20003f06270 */
[----:B------:R-:W-:-:S03]  /*0d70*/  IMAD R31, R4, 0x3c1, R19 ;  /* 0x000003c1041f7824 */ /* 0x000fc600078e0213 */
[----:B------:R-:W-:Y:S01]  /*0d80*/  ISETP.LT.AND P1, PT, R4, 0x100, !P0 ;  /* 0x000001000400780c */ /* 0x000fe20004721270 */
[C---:B--2---:R-:W-:Y:S01]  /*0d90*/  FADD R29, R5.reuse, R26 ;  /* 0x0000001a051d7221 */ /* 0x044fe20000000000 */
[----:B------:R-:W-:Y:S02]  /*0da0*/  FSETP.GEU.AND P2, PT, R5, -R26, PT ;  /* 0x8000001a0500720b */ /* 0x000fe40003f4e000 */
[C---:B------:R-:W-:Y:S02]  /*0db0*/  LOP3.LUT R26, R20.reuse, 0x60, RZ, 0xfc, !PT ;  /* 0x00000060141a7812 */ /* 0x040fe400078efcff */
[----:B------:R-:W-:Y:S02]  /*0dc0*/  FSEL R33, R29, RZ, P2 ;  /* 0x000000ff1d217208 */ /* 0x000fe40001000000 */
[C---:B---3--:R-:W-:Y:S01]  /*0dd0*/  FSETP.GEU.AND P2, PT, R9.reuse, -R28, PT ;  /* 0x8000001c0900720b */ /* 0x048fe20003f4e000 */
[----:B------:R-:W-:Y:S01]  /*0de0*/  FADD R9, R9, R28 ;  /* 0x0000001c09097221 */ /* 0x000fe20000000000 */
[----:B0-----:R-:W-:Y:S01]  /*0df0*/  IMAD.WIDE R4, R31, 0x4, R2 ;  /* 0x000000041f047825 */ /* 0x001fe200078e0202 */
[----:B------:R-:W-:-:S02]  /*0e00*/  LOP3.LUT R28, R20, 0x80, RZ, 0xfc, !PT ;  /* 0x00000080141c7812 */ /* 0x000fc400078efcff */
[----:B------:R-:W-:Y:S02]  /*0e10*/  LEA R31, R26, UR4, 0x3 ;  /* 0x000000041a1f7c11 */ /* 0x000fe4000f8e18ff */
[----:B------:R-:W-:Y:S02]  /*0e20*/  LEA R26, R28, UR4, 0x3 ;  /* 0x000000041c1a7c11 */ /* 0x000fe4000f8e18ff */
[C---:B----4-:R-:W-:Y:S01]  /*0e30*/  FSETP.GEU.AND P3, PT, R8.reuse, -R27, PT ;  /* 0x8000001b0800720b */ /* 0x050fe20003f6e000 */
[----:B------:R-:W0:Y:S01]  /*0e40*/  LDS R28, [R31] ;  /* 0x000000001f1c7984 */ /* 0x000e220000000800 */
[----:B------:R-:W-:Y:S01]  /*0e50*/  FADD R8, R8, R27 ;  /* 0x0000001b08087221 */ /* 0x000fe20000000000 */
[C---:B------:R-:W-:Y:S02]  /*0e60*/  LOP3.LUT R27, R20.reuse, 0x70, RZ, 0xfc, !PT ;  /* 0x00000070141b7812 */ /* 0x040fe400078efcff */
[----:B------:R-:W-:Y:S01]  /*0e70*/  LOP3.LUT R29, R20, 0x90, RZ, 0xfc, !PT ;  /* 0x00000090141d7812 */ /* 0x000fe200078efcff */
[----:B------:R-:W-:Y:S01]  /*0e80*/  IMAD.SHL.U32 R21, R21, 0x100, RZ ;  /* 0x0000010015157824 */ /* 0x000fe200078e00ff */
[----:B------:R-:W-:Y:S01]  /*0e90*/  LEA R27, R27, UR4, 0x3 ;  /* 0x000000041b1b7c11 */ /* 0x000fe2000f8e18ff */
[----:B------:R-:W-:Y:S01]  /*0ea0*/  LDS R26, [R26] ;  /* 0x000000001a1a7984 */ /* 0x000fe20000000800 */
[----:B------:R-:W-:-:S04]  /*0eb0*/  LEA R29, R29, UR4, 0x3 ;  /* 0x000000041d1d7c11 */ /* 0x000fc8000f8e18ff */
[----:B------:R-:W2:Y:S04]  /*0ec0*/  LDS R27, [R27] ;  /* 0x000000001b1b7984 */ /* 0x000ea80000000800 */
[----:B------:R-:W3:Y:S01]  /*0ed0*/  LDS R29, [R29] ;  /* 0x000000001d1d7984 */ /* 0x000ee20000000800 */
[----:B-1----:R-:W-:Y:S01]  /*0ee0*/  FSETP.GEU.AND P6, PT, R10, -R13, PT ;  /* 0x8000000d0a00720b */ /* 0x002fe20003fce000 */
[C---:B-----5:R-:W-:Y:S01]  /*0ef0*/  FADD R30, R6.reuse, R11 ;  /* 0x0000000b061e7221 */ /* 0x060fe20000000000 */
[C---:B------:R-:W-:Y:S01]  /*0f00*/  FSETP.GEU.AND P5, PT, R7.reuse, -R12, PT ;  /* 0x8000000c0700720b */ /* 0x040fe20003fae000 */
[----:B------:R1:W-:Y:S01]  /*0f10*/  @P1 STG.E desc[UR6][R4.64], R33 ;  /* 0x0000002104001986 */ /* 0x0003e2000c101906 */
[----:B------:R-:W-:Y:S01]  /*0f20*/  FSETP.GEU.AND P1, PT, R6, -R11, PT ;  /* 0x8000000b0600720b */ /* 0x000fe20003f2e000 */
[----:B------:R-:W-:Y:S01]  /*0f30*/  FADD R10, R10, R13 ;  /* 0x0000000d0a0a7221 */ /* 0x000fe20000000000 */
[----:B------:R-:W-:Y:S01]  /*0f40*/  FADD R7, R7, R12 ;  /* 0x0000000c07077221 */ /* 0x000fe20000000000 */
[----:B------:R-:W-:-:S02]  /*0f50*/  LOP3.LUT R6, R21, 0x20, R20, 0xfe, !PT ;  /* 0x0000002015067812 */ /* 0x000fc400078efe14 */
[----:B------:R-:W-:Y:S02]  /*0f60*/  LOP3.LUT R12, R21, 0x30, R20, 0xfe, !PT ;  /* 0x00000030150c7812 */ /* 0x000fe400078efe14 */
[----:B------:R-:W-:Y:S02]  /*0f70*/  LOP3.LUT R32, R21, 0x40, R20, 0xfe, !PT ;  /* 0x0000004015207812 */ /* 0x000fe400078efe14 */
[----:B-1----:R-:W-:Y:S02]  /*0f80*/  LOP3.LUT R4, R21, 0x10, R20, 0xfe, !PT ;  /* 0x0000001015047812 */ /* 0x002fe400078efe14 */
[----:B------:R-:W-:Y:S02]  /*0f90*/  LOP3.LUT R36, R21, 0x50, R20, 0xfe, !PT ;  /* 0x0000005015247812 */ /* 0x000fe400078efe14 */
[----:B------:R-:W-:Y:S02]  /*0fa0*/  ISETP.LT.AND P4, PT, R4, 0x100, !P0 ;  /* 0x000001000400780c */ /* 0x000fe40004781270 */
[----:B------:R-:W-:-:S02]  /*0fb0*/  FSEL R33, R8, RZ, P3 ;  /* 0x000000ff08217208 */ /* 0x000fc40001800000 */
[----:B------:R-:W-:Y:S02]  /*0fc0*/  ISETP.LT.AND P3, PT, R6, 0x100, !P0 ;  /* 0x000001000600780c */ /* 0x000fe40004761270 */
[----:B------:R-:W-:Y:S02]  /*0fd0*/  FSEL R35, R9, RZ, P2 ;  /* 0x000000ff09237208 */ /* 0x000fe40001000000 */
[----:B------:R-:W-:Y:S02]  /*0fe0*/  ISETP.LT.AND P2, PT, R12, 0x100, !P0 ;  /* 0x000001000c00780c */ /* 0x000fe40004741270 */
[----:B------:R-:W-:Y:S01]  /*0ff0*/  FSEL R37, R10, RZ, P6 ;  /* 0x000000ff0a257208 */ /* 0x000fe20003000000 */
[--C-:B------:R-:W-:Y:S01]  /*1000*/  IMAD R5, R4, 0x3c1, R19.reuse ;  /* 0x000003c104057824 */ /* 0x100fe200078e0213 */
[----:B------:R-:W-:Y:S02]  /*1010*/  ISETP.LT.AND P6, PT, R32, 0x100, !P0 ;  /* 0x000001002000780c */ /* 0x000fe400047c1270 */
[----:B------:R-:W-:Y:S01]  /*1020*/  FSEL R34, R7, RZ, P5 ;  /* 0x000000ff07227208 */ /* 0x000fe20002800000 */
[--C-:B------:R-:W-:Y:S01]  /*1030*/  IMAD R11, R6, 0x3c1, R19.reuse ;  /* 0x000003c1060b7824 */ /* 0x100fe200078e0213 */
[----:B------:R-:W-:Y:S01]  /*1040*/  ISETP.LT.AND P5, PT, R36, 0x100, !P0 ;  /* 0x000001002400780c */ /* 0x000fe200047a1270 */
[----:B------:R-:W-:-:S02]  /*1050*/  IMAD R9, R12, 0x3c1, R19 ;  /* 0x000003c10c097824 */ /* 0x000fc400078e0213 */
[--C-:B------:R-:W-:Y:S02]  /*1060*/  IMAD R13, R32, 0x3c1, R19.reuse ;  /* 0x000003c1200d7824 */ /* 0x100fe400078e0213 */
[----:B------:R-:W-:Y:S02]  /*1070*/  IMAD R31, R36, 0x3c1, R19 ;  /* 0x000003c1241f7824 */ /* 0x000fe400078e0213 */
[----:B------:R-:W-:Y:S01]  /*1080*/  IMAD.WIDE R4, R5, 0x4, R2 ;  /* 0x0000000405047825 */ /* 0x000fe200078e0202 */
[----:B------:R-:W-:-:S03]  /*1090*/  FSEL R30, R30, RZ, P1 ;  /* 0x000000ff1e1e7208 */ /* 0x000fc60000800000 */
[--C-:B------:R-:W-:Y:S01]  /*10a0*/  IMAD.WIDE R6, R11, 0x4, R2.reuse ;  /* 0x000000040b067825 */ /* 0x100fe200078e0202 */
[----:B------:R1:W-:Y:S03]  /*10b0*/  @P4 STG.E desc[UR6][R4.64], R33 ;  /* 0x0000002104004986 */ /* 0x0003e6000c101906 */
[--C-:B------:R-:W-:Y:S01]  /*10c0*/  IMAD.WIDE R8, R9, 0x4, R2.reuse ;  /* 0x0000000409087825 */ /* 0x100fe200078e0202 */
[----:B------:R-:W-:Y:S03]  /*10d0*/  @P3 STG.E desc[UR6][R6.64], R35 ;  /* 0x0000002306003986 */ /* 0x000fe6000c101906 */
[--C-:B------:R-:W-:Y:S01]  /*10e0*/  IMAD.WIDE R10, R13, 0x4, R2.reuse ;  /* 0x000000040d0a7825 */ /* 0x100fe200078e0202 */
[----:B------:R-:W-:Y:S03]  /*10f0*/  @P2 STG.E desc[UR6][R8.64], R37 ;  /* 0x0000002508002986 */ /* 0x000fe6000c101906 */
[----:B------:R-:W-:Y:S01]  /*1100*/  IMAD.WIDE R12, R31, 0x4, R2 ;  /* 0x000000041f0c7825 */ /* 0x000fe200078e0202 */
[C---:B-1----:R-:W-:Y:S01]  /*1110*/  LOP3.LUT R4, R20.reuse, 0xa0, RZ, 0xfc, !PT ;  /* 0x000000a014047812 */ /* 0x042fe200078efcff */
[----:B------:R-:W-:Y:S01]  /*1120*/  @P6 STG.E desc[UR6][R10.64], R34 ;  /* 0x000000220a006986 */ /* 0x000fe2000c101906 */
[----:B------:R-:W-:Y:S01]  /*1130*/  LOP3.LUT R5, R20, 0xb0, RZ, 0xfc, !PT ;  /* 0x000000b014057812 */ /* 0x000fe200078efcff */
[C---:B0-----:R-:W-:Y:S01]  /*1140*/  FADD R32, R23.reuse, R28 ;  /* 0x0000001c17207221 */ /* 0x041fe20000000000 */
[----:B------:R-:W-:Y:S01]  /*1150*/  FSETP.GEU.AND P1, PT, R23, -R28, PT ;  /* 0x8000001c1700720b */ /* 0x000fe20003f2e000 */
[----:B------:R0:W-:Y:S01]  /*1160*/  @P5 STG.E desc[UR6][R12.64], R30 ;  /* 0x0000001e0c005986 */ /* 0x0001e2000c101906 */
[----:B------:R-:W-:-:S02]  /*1170*/  LEA R23, R5, UR4, 0x3 ;  /* 0x0000000405177c11 */ /* 0x000fc4000f8e18ff */
[----:B0-----:R-:W-:-:S04]  /*1180*/  LEA R13, R4, UR4, 0x3 ;  /* 0x00000004040d7c11 */ /* 0x001fc8000f8e18ff */
[----:B------:R-:W-:Y:S01]  /*1190*/  LDS R23, [R23] ;  /* 0x0000000017177984 */ /* 0x000fe20000000800 */
[----:B------:R-:W-:-:S03]  /*11a0*/  LOP3.LUT R5, R20, 0xc0, RZ, 0xfc, !PT ;  /* 0x000000c014057812 */ /* 0x000fc600078efcff */
[----:B------:R-:W0:Y:S01]  /*11b0*/  LDS R13, [R13] ;  /* 0x000000000d0d7984 */ /* 0x000e220000000800 */
[----:B------:R-:W-:Y:S01]  /*11c0*/  LOP3.LUT R7, R20, 0xd0, RZ, 0xfc, !PT ;  /* 0x000000d014077812 */ /* 0x000fe200078efcff */
[----:B--2---:R-:W-:Y:S01]  /*11d0*/  FADD R31, R24, R27 ;  /* 0x0000001b181f7221 */ /* 0x004fe20000000000 */
[----:B------:R-:W-:Y:S02]  /*11e0*/  LOP3.LUT R9, R20, 0xe0, RZ, 0xfc, !PT ;  /* 0x000000e014097812 */ /* 0x000fe400078efcff */
[----:B------:R-:W-:Y:S01]  /*11f0*/  FSETP.GEU.AND P6, PT, R24, -R27, PT ;  /* 0x8000001b1800720b */ /* 0x000fe20003fce000 */
[C---:B---3--:R-:W-:Y:S01]  /*1200*/  FADD R27, R22.reuse, R29 ;  /* 0x0000001d161b7221 */ /* 0x048fe20000000000 */
[----:B------:R-:W-:Y:S02]  /*1210*/  FSETP.GEU.AND P4, PT, R22, -R29, PT ;  /* 0x8000001d1600720b */ /* 0x000fe40003f8e000 */
[----:B------:R-:W-:Y:S02]  /*1220*/  LEA R33, R5, UR4, 0x3 ;  /* 0x0000000405217c11 */ /* 0x000fe4000f8e18ff */
[----:B------:R-:W-:-:S02]  /*1230*/  LEA R29, R7, UR4, 0x3 ;  /* 0x00000004071d7c11 */ /* 0x000fc4000f8e18ff */
[C---:B------:R-:W-:Y:S01]  /*1240*/  FSETP.GEU.AND P5, PT, R25.reuse, -R26, PT ;  /* 0x8000001a1900720b */ /* 0x040fe20003fae000 */
[----:B------:R-:W-:Y:S01]  /*1250*/  FADD R25, R25, R26 ;  /* 0x0000001a19197221 */ /* 0x000fe20000000000 */
[----:B------:R-:W-:Y:S02]  /*1260*/  LEA R34, R9, UR4, 0x3 ;  /* 0x0000000409227c11 */ /* 0x000fe4000f8e18ff */
[----:B------:R-:W-:Y:S01]  /*1270*/  LOP3.LUT R8, R21, 0x60, R20, 0xfe, !PT ;  /* 0x0000006015087812 */ /* 0x000fe200078efe14 */
[----:B------:R-:W-:Y:S01]  /*1280*/  LDS R29, [R29] ;  /* 0x000000001d1d7984 */ /* 0x000fe20000000800 */
[----:B------:R-:W-:Y:S02]  /*1290*/  LOP3.LUT R10, R21, 0x70, R20, 0xfe, !PT ;  /* 0x00000070150a7812 */ /* 0x000fe400078efe14 */
[----:B------:R-:W-:Y:S01]  /*12a0*/  LOP3.LUT R4, R21, 0x80, R20, 0xfe, !PT ;  /* 0x0000008015047812 */ /* 0x000fe200078efe14 */
[----:B------:R-:W-:Y:S01]  /*12b0*/  LDS R34, [R34] ;  /* 0x0000000022227984 */ /* 0x000fe20000000800 */
[----:B------:R-:W-:-:S02]  /*12c0*/  LOP3.LUT R6, R21, 0x90, R20, 0xfe, !PT ;  /* 0x0000009015067812 */ /* 0x000fc400078efe14 */
[----:B------:R-:W-:Y:S02]  /*12d0*/  LOP3.LUT R12, R21, 0xa0, R20, 0xfe, !PT ;  /* 0x000000a0150c7812 */ /* 0x000fe400078efe14 */
[----:B------:R-:W-:Y:S02]  /*12e0*/  LOP3.LUT R22, R21, 0xb0, R20, 0xfe, !PT ;  /* 0x000000b015167812 */ /* 0x000fe400078efe14 */
[----:B------:R-:W-:Y:S02]  /*12f0*/  LOP3.LUT R24, R21, 0xc0, R20, 0xfe, !PT ;  /* 0x000000c015187812 */ /* 0x000fe400078efe14 */
[----:B------:R-:W-:Y:S02]  /*1300*/  LOP3.LUT R26, R21, 0xd0, R20, 0xfe, !PT ;  /* 0x000000d0151a7812 */ /* 0x000fe400078efe14 */
[----:B------:R-:W-:Y:S02]  /*1310*/  LOP3.LUT R28, R21, 0xe0, R20, 0xfe, !PT ;  /* 0x000000e0151c7812 */ /* 0x000fe400078efe14 */
[----:B------:R-:W-:-:S02]  /*1320*/  LOP3.LUT R30, R21, 0xf0, R20, 0xfe, !PT ;  /* 0x000000f0151e7812 */ /* 0x000fc400078efe14 */
[----:B------:R-:W-:Y:S02]  /*1330*/  FSEL R21, R32, RZ, P1 ;  /* 0x000000ff20157208 */ /* 0x000fe40000800000 */
[----:B------:R1:W2:Y:S01]  /*1340*/  LDS R32, [R33] ;  /* 0x0000000021207984 */ /* 0x0002a20000000800 */
[----:B------:R-:W-:-:S04]  /*1350*/  LOP3.LUT R20, R20, 0xf0, RZ, 0xfc, !PT ;  /* 0x000000f014147812 */ /* 0x000fc800078efcff */
[----:B------:R-:W-:Y:S02]  /*1360*/  LEA R20, R20, UR4, 0x3 ;  /* 0x0000000414147c11 */ /* 0x000fe4000f8e18ff */
[----:B------:R-:W-:Y:S02]  /*1370*/  ISETP.LT.AND P3, PT, R8, 0x100, !P0 ;  /* 0x000001000800780c */ /* 0x000fe40004761270 */
[----:B------:R-:W-:Y:S02]  /*1380*/  ISETP.LT.AND P2, PT, R10, 0x100, !P0 ;  /* 0x000001000a00780c */ /* 0x000fe40004741270 */
[----:B-1----:R-:W-:Y:S02]  /*1390*/  FSEL R33, R25, RZ, P5 ;  /* 0x000000ff19217208 */ /* 0x002fe40002800000 */
[----:B------:R-:W-:Y:S01]  /*13a0*/  ISETP.LT.AND P1, PT, R4, 0x100, !P0 ;  /* 0x000001000400780c */ /* 0x000fe20004721270 */
[----:B------:R-:W1:Y:S01]  /*13b0*/  LDS R25, [R20] ;  /* 0x0000000014197984 */ /* 0x000e620000000800 */
[--C-:B------:R-:W-:Y:S01]  /*13c0*/  IMAD R5, R8, 0x3c1, R19.reuse ;  /* 0x000003c108057824 */ /* 0x100fe200078e0213 */
[----:B------:R-:W-:Y:S01]  /*13d0*/  FSEL R31, R31, RZ, P6 ;  /* 0x000000ff1f1f7208 */ /* 0x000fe20003000000 */
[--C-:B------:R-:W-:Y:S01]  /*13e0*/  IMAD R7, R10, 0x3c1, R19.reuse ;  /* 0x000003c10a077824 */ /* 0x100fe200078e0213 */
[----:B------:R-:W-:Y:S01]  /*13f0*/  ISETP.LT.AND P6, PT, R6, 0x100, !P0 ;  /* 0x000001000600780c */ /* 0x000fe200047c1270 */
[----:B------:R-:W-:-:S02]  /*1400*/  IMAD R9, R4, 0x3c1, R19 ;  /* 0x000003c104097824 */ /* 0x000fc400078e0213 */
[----:B------:R-:W-:Y:S02]  /*1410*/  IMAD R11, R6, 0x3c1, R19 ;  /* 0x000003c1060b7824 */ /* 0x000fe400078e0213 */
[----:B------:R-:W-:-:S04]  /*1420*/  IMAD.WIDE R4, R5, 0x4, R2 ;  /* 0x0000000405047825 */ /* 0x000fc800078e0202 */
[----:B------:R-:W-:Y:S01]  /*1430*/  IMAD.WIDE R6, R7, 0x4, R2 ;  /* 0x0000000407067825 */ /* 0x000fe200078e0202 */
[----:B------:R-:W-:-:S03]  /*1440*/  FSEL R27, R27, RZ, P4 ;  /* 0x000000ff1b1b7208 */ /* 0x000fc60002000000 */
[--C-:B------:R-:W-:Y:S01]  /*1450*/  IMAD.WIDE R8, R9, 0x4, R2.reuse ;  /* 0x0000000409087825 */ /* 0x100fe200078e0202 */
[----:B------:R3:W-:Y:S03]  /*1460*/  @P3 STG.E desc[UR6][R4.64], R21 ;  /* 0x0000001504003986 */ /* 0x0007e6000c101906 */
[----:B------:R-:W-:Y:S01]  /*1470*/  IMAD.WIDE R10, R11, 0x4, R2 ;  /* 0x000000040b0a7825 */ /* 0x000fe200078e0202 */
[----:B------:R4:W-:Y:S01]  /*1480*/  @P2 STG.E desc[UR6][R6.64], R31 ;  /* 0x0000001f06002986 */ /* 0x0009e2000c101906 */
[----:B------:R-:W-:-:S03]  /*1490*/  ISETP.LT.AND P2, PT, R22, 0x100, !P0 ;  /* 0x000001001600780c */ /* 0x000fc60004741270 */
[----:B------:R5:W-:Y:S01]  /*14a0*/  @P1 STG.E desc[UR6][R8.64], R33 ;  /* 0x0000002108001986 */ /* 0x000be2000c101906 */
[----:B------:R-:W-:Y:S02]  /*14b0*/  ISETP.LT.AND P1, PT, R12, 0x100, !P0 ;  /* 0x000001000c00780c */ /* 0x000fe40004721270 */
[C---:B0-----:R-:W-:Y:S01]  /*14c0*/  FSETP.GEU.AND P5, PT, R0.reuse, -R13, PT ;  /* 0x8000000d0000720b */ /* 0x041fe20003fae000 */
[----:B------:R0:W-:Y:S01]  /*14d0*/  @P6 STG.E desc[UR6][R10.64], R27 ;  /* 0x0000001b0a006986 */ /* 0x0001e2000c101906 */
[----:B------:R-:W-:Y:S01]  /*14e0*/  FADD R0, R0, R13 ;  /* 0x0000000d00007221 */ /* 0x000fe20000000000 */
[C---:B------:R-:W-:Y:S01]  /*14f0*/  FSETP.GEU.AND P6, PT, R14.reuse, -R23, PT ;  /* 0x800000170e00720b */ /* 0x040fe20003fce000 */
[----:B------:R-:W-:Y:S01]  /*1500*/  FADD R14, R14, R23 ;  /* 0x000000170e0e7221 */ /* 0x000fe20000000000 */
[--C-:B------:R-:W-:Y:S02]  /*1510*/  IMAD R13, R12, 0x3c1, R19.reuse ;  /* 0x000003c10c0d7824 */ /* 0x100fe400078e0213 */
[----:B---3--:R-:W-:Y:S01]  /*1520*/  IMAD R21, R22, 0x3c1, R19 ;  /* 0x000003c116157824 */ /* 0x008fe200078e0213 */
[----:B------:R-:W-:Y:S01]  /*1530*/  FSEL R23, R0, RZ, P5 ;  /* 0x000000ff00177208 */ /* 0x000fe20002800000 */
[----:B------:R-:W-:-:S04]  /*1540*/  IMAD.WIDE R4, R13, 0x4, R2 ;  /* 0x000000040d047825 */ /* 0x000fc800078e0202 */
[----:B----4-:R-:W-:Y:S01]  /*1550*/  IMAD.WIDE R6, R21, 0x4, R2 ;  /* 0x0000000415067825 */ /* 0x010fe200078e0202 */
[----:B------:R-:W-:Y:S01]  /*1560*/  FSEL R21, R14, RZ, P6 ;  /* 0x000000ff0e157208 */ /* 0x000fe20003000000 */
[----:B------:R-:W-:Y:S01]  /*1570*/  @P1 STG.E desc[UR6][R4.64], R23 ;  /* 0x0000001704001986 */ /* 0x000fe2000c101906 */
[----:B------:R-:W-:Y:S02]  /*1580*/  ISETP.LT.AND P3, PT, R24, 0x100, !P0 ;  /* 0x000001001800780c */ /* 0x000fe40004761270 */
[----:B------:R-:W-:Y:S01]  /*1590*/  ISETP.LT.AND P4, PT, R26, 0x100, !P0 ;  /* 0x000001001a00780c */ /* 0x000fe20004781270 */
[----:B------:R3:W-:Y:S01]  /*15a0*/  @P2 STG.E desc[UR6][R6.64], R21 ;  /* 0x0000001506002986 */ /* 0x0007e2000c101906 */
[----:B------:R-:W-:Y:S02]  /*15b0*/  ISETP.LT.AND P5, PT, R28, 0x100, !P0 ;  /* 0x000001001c00780c */ /* 0x000fe400047a1270 */
[C---:B--2---:R-:W-:Y:S01]  /*15c0*/  FSETP.GEU.AND P2, PT, R15.reuse, -R32, PT ;  /* 0x800000200f00720b */ /* 0x044fe20003f4e000 */
[----:B------:R-:W-:Y:S01]  /*15d0*/  FADD R15, R15, R32 ;  /* 0x000000200f0f7221 */ /* 0x000fe20000000000 */
[----:B------:R-:W-:Y:S01]  /*15e0*/  ISETP.LT.AND P0, PT, R30, 0x100, !P0 ;  /* 0x000001001e00780c */ /* 0x000fe20004701270 */
[----:B-----5:R-:W-:Y:S01]  /*15f0*/  IMAD R9, R24, 0x3c1, R19 ;  /* 0x000003c118097824 */ /* 0x020fe200078e0213 */
[C---:B------:R-:W-:Y:S01]  /*1600*/  FSETP.GEU.AND P6, PT, R16.reuse, -R29, PT ;  /* 0x8000001d1000720b */ /* 0x040fe20003fce000 */
[----:B------:R-:W-:Y:S01]  /*1610*/  FADD R16, R16, R29 ;  /* 0x0000001d10107221 */ /* 0x000fe20000000000 */
[----:B------:R-:W-:Y:S01]  /*1620*/  FSETP.GEU.AND P1, PT, R17, -R34, PT ;  /* 0x800000221100720b */ /* 0x000fe20003f2e000 */
[----:B0-----:R-:W-:-:S02]  /*1630*/  IMAD R11, R26, 0x3c1, R19 ;  /* 0x000003c11a0b7824 */ /* 0x001fc400078e0213 */
[----:B------:R-:W-:Y:S01]  /*1640*/  FADD R17, R17, R34 ;  /* 0x0000002211117221 */ /* 0x000fe20000000000 */
[----:B------:R-:W-:Y:S01]  /*1650*/  IMAD R13, R28, 0x3c1, R19 ;  /* 0x000003c11c0d7824 */ /* 0x000fe200078e0213 */
[----:B------:R-:W-:Y:S01]  /*1660*/  FSEL R15, R15, RZ, P2 ;  /* 0x000000ff0f0f7208 */ /* 0x000fe20001000000 */
[--C-:B------:R-:W-:Y:S01]  /*1670*/  IMAD.WIDE R8, R9, 0x4, R2.reuse ;  /* 0x0000000409087825 */ /* 0x100fe200078e0202 */
[----:B---3--:R-:W-:Y:S02]  /*1680*/  FSEL R7, R16, RZ, P6 ;  /* 0x000000ff10077208 */ /* 0x008fe40003000000 */
[----:B------:R-:W-:Y:S01]  /*1690*/  FSEL R17, R17, RZ, P1 ;  /* 0x000000ff11117208 */ /* 0x000fe20000800000 */
[----:B------:R-:W-:-:S04]  /*16a0*/  IMAD.WIDE R10, R11, 0x4, R2 ;  /* 0x000000040b0a7825 */ /* 0x000fc800078e0202 */
[C---:B-1----:R-:W-:Y:S01]  /*16b0*/  FADD R0, R18.reuse, R25 ;  /* 0x0000001912007221 */ /* 0x042fe20000000000 */
[----:B------:R-:W-:Y:S01]  /*16c0*/  IMAD.WIDE R12, R13, 0x4, R2 ;  /* 0x000000040d0c7825 */ /* 0x000fe200078e0202 */
[----:B------:R0:W-:Y:S01]  /*16d0*/  @P3 STG.E desc[UR6][R8.64], R15 ;  /* 0x0000000f08003986 */ /* 0x0001e2000c101906 */
[----:B------:R-:W-:Y:S02]  /*16e0*/  FSETP.GEU.AND P1, PT, R18, -R25, PT ;  /* 0x800000191200720b */ /* 0x000fe40003f2e000 */
[----:B------:R-:W-:Y:S01]  /*16f0*/  IMAD R19, R30, 0x3c1, R19 ;  /* 0x000003c11e137824 */ /* 0x000fe200078e0213 */
[----:B------:R0:W-:Y:S01]  /*1700*/  @P4 STG.E desc[UR6][R10.64], R7 ;  /* 0x000000070a004986 */ /* 0x0001e2000c101906 */
[----:B------:R-:W-:-:S03]  /*1710*/  FSEL R5, R0, RZ, P1 ;  /* 0x000000ff00057208 */ /* 0x000fc60000800000 */
[----:B------:R0:W-:Y:S01]  /*1720*/  @P5 STG.E desc[UR6][R12.64], R17 ;  /* 0x000000110c005986 */ /* 0x0001e2000c101906 */
[----:B------:R-:W-:Y:S01]  /*1730*/  IMAD.WIDE R2, R19, 0x4, R2 ;  /* 0x0000000413027825 */ /* 0x000fe200078e0202 */
[----:B0-----:R-:W-:Y:S06]  /*1740*/  @!P0 EXIT ;  /* 0x000000000000894d */ /* 0x001fec0003800000 */
[----:B------:R-:W-:Y:S01]  /*1750*/  STG.E desc[UR6][R2.64], R5 ;  /* 0x0000000502007986 */ /* 0x000fe2000c101906 */
[----:B------:R-:W-:Y:S05]  /*1760*/  EXIT ;  /* 0x000000000000794d */ /* 0x000fea0003800000 */
.L_x_0:
[----:B------:R-:W-:-:S00]  /*1770*/  BRA `(.L_x_0) ;  /* 0xfffffffc00fc7947 */ /* 0x000fc0000383ffff */
[----:B------:R-:W-:-:S00]  /*1780*/  NOP ;  /* 0x0000000000007918 */ /* 0x000fc00000000000 */
[----:B------:R-:W-:-:S00]  /*1790*/  NOP ;  /* 0x0000000000007918 */ /* 0x000fc00000000000 */
[----:B------:R-:W-:-:S00]  /*17a0*/  NOP ;  /* 0x0000000000007918 */ /* 0x000fc00000000000 */
[----:B------:R-:W-:-:S00]  /*17b0*/  NOP ;  /* 0x0000000000007918 */ /* 0x000fc00000000000 */
[----:B------:R-:W-:-:S00]  /*17c0*/  NOP ;  /* 0x0000000000007918 */ /* 0x000fc00000000000 */
[----:B------:R-:W-:-:S00]  /*17d0*/  NOP ;  /* 0x0000000000007918 */ /* 0x000fc00000000000 */
[----:B------:R-:W-:-:S00]  /*17e0*/  NOP ;  /* 0x0000000000007918 */ /* 0x000fc00000000000 */
[----:B------:R-:W-:-:S00]  /*17f0*/  NOP ;  /* 0x0000000000007918 */ /* 0x000fc00000000000 */
.L_x_1:


//--------------------- .nv.shared.triton_poi_fused_convolution_relu_2 --------------------------
	.section	.nv.shared.triton_poi_fused_convolution_relu_2,"aw",@nobits
	.sectionflags	@""
	.align	16
	.zero		1024


//--------------------- .nv.constant0.triton_poi_fused_convolution_relu_2 --------------------------
	.section	.nv.constant0.triton_poi_fused_convolution_relu_2,"a",@progbits
	.sectionflags	@""
	.align	4
.nv.constant0.triton_poi_fused_convolution_relu_2:
	.zero		560
